//
// Generated by NVIDIA NVVM Compiler
//
// Compiler Build ID: CL-36424714
// Cuda compilation tools, release 13.0, V13.0.88
// Based on NVVM 20.0.0
//

.version 9.0
.target sm_100
.address_size 64

	// .globl	_Z6VecAddPiS_S_

.visible .entry _Z6VecAddPiS_S_(
	.param .u64 .ptr .align 1 _Z6VecAddPiS_S__param_0,
	.param .u64 .ptr .align 1 _Z6VecAddPiS_S__param_1,
	.param .u64 .ptr .align 1 _Z6VecAddPiS_S__param_2
)
{
	.reg .b32 	%r<16>;
	.reg .b64 	%rd<11>;

	ld.param.u64 	%rd1, [_Z6VecAddPiS_S__param_0];
	ld.param.u64 	%rd2, [_Z6VecAddPiS_S__param_1];
	ld.param.u64 	%rd3, [_Z6VecAddPiS_S__param_2];
	cvta.to.global.u64 	%rd4, %rd3;
	cvta.to.global.u64 	%rd5, %rd2;
	cvta.to.global.u64 	%rd6, %rd1;
	mov.u32 	%r1, %ctaid.x;
	mov.u32 	%r2, %ctaid.y;
	mov.u32 	%r3, %nctaid.x;
	mad.lo.s32 	%r4, %r2, %r3, %r1;
	mov.u32 	%r5, %ntid.x;
	mov.u32 	%r6, %ntid.y;
	mov.u32 	%r7, %ntid.z;
	mul.lo.s32 	%r8, %r7, %r6;
	mov.u32 	%r9, %tid.y;
	mov.u32 	%r10, %tid.x;
	mad.lo.s32 	%r11, %r8, %r4, %r9;
	mad.lo.s32 	%r12, %r11, %r5, %r10;
	mul.wide.s32 	%rd7, %r12, 4;
	add.s64 	%rd8, %rd6, %rd7;
	ld.global.u32 	%r13, [%rd8];
	add.s64 	%rd9, %rd5, %rd7;
	ld.global.u32 	%r14, [%rd9];
	add.s32 	%r15, %r14, %r13;
	add.s64 	%rd10, %rd4, %rd7;
	st.global.u32 	[%rd10], %r15;
	ret;

}


// ===== COMPILED SASS (sm_100) =====

	.target	sm_100

	.elftype	@"ET_EXEC"


//--------------------- .note.nv.tkinfo           --------------------------
	.section	.note.nv.tkinfo,"",@"SHT_NOTE"
	.sectionflags	@"SHF_NOTE_NV_TKINFO"
	.tkinfo
        /*0018*/ 	.word	0x00000002
        /*0030*/ 	.string	""
        /*0030*/ 	.string	"ptxas"
        /*0030*/ 	.string	"Cuda compilation tools, release 13.0, V13.0.88"
        /*0030*/ 	.string	"Build cuda_13.0.r13.0/compiler.36424714_0"
        /*0030*/ 	.string	"-arch sm_100 -m 64 "



//--------------------- .note.nv.cuinfo           --------------------------
	.section	.note.nv.cuinfo,"",@"SHT_NOTE"
	.sectionflags	@"SHF_NOTE_NV_CUINFO"
        /*0018*/ 	.short	0x0002
        /*001a*/ 	.short	0x0064
        /*001c*/ 	.short	0x0082
	.zero		2


//--------------------- .nv.info                  --------------------------
	.section	.nv.info,"",@"SHT_CUDA_INFO"
	.align	4


	//----- nvinfo : EIATTR_REGCOUNT
	.align		4
        /*0000*/ 	.byte	0x04, 0x2f
        /*0002*/ 	.short	(.L_1 - .L_0)
	.align		4
.L_0:
        /*0004*/ 	.word	index@(_Z6VecAddPiS_S_)
        /*0008*/ 	.word	0x0000000c


	//----- nvinfo : EIATTR_FRAME_SIZE
	.align		4
.L_1:
        /*000c*/ 	.byte	0x04, 0x11
        /*000e*/ 	.short	(.L_3 - .L_2)
	.align		4
.L_2:
        /*0010*/ 	.word	index@(_Z6VecAddPiS_S_)
        /*0014*/ 	.word	0x00000000


	//----- nvinfo : EIATTR_MIN_STACK_SIZE
	.align		4
.L_3:
        /*0018*/ 	.byte	0x04, 0x12
        /*001a*/ 	.short	(.L_5 - .L_4)
	.align		4
.L_4:
        /*001c*/ 	.word	index@(_Z6VecAddPiS_S_)
        /*0020*/ 	.word	0x00000000
.L_5:


//--------------------- .nv.compat                --------------------------
	.section	.nv.compat,"",@"SHT_CUDA_COMPAT_INFO"
	.align	4
        /*0000*/ 	.byte	0x02, 0x09, 0x00, 0x00, 0x02, 0x02, 0x01, 0x00, 0x02, 0x05, 0x05, 0x00, 0x03, 0x07, 0x01, 0x01
        /*0010*/ 	.byte	0x02, 0x03, 0x00, 0x00, 0x02, 0x06, 0x01, 0x00, 0x04, 0x0b, 0x08, 0x00, 0x09, 0x00, 0x00, 0x00
        /*0020*/ 	.byte	0x00, 0x00, 0x00, 0x00


//--------------------- .nv.info._Z6VecAddPiS_S_  --------------------------
	.section	.nv.info._Z6VecAddPiS_S_,"",@"SHT_CUDA_INFO"
	.sectionflags	@""
	.align	4


	//----- nvinfo : EIATTR_CUDA_API_VERSION
	.align		4
        /*0000*/ 	.byte	0x04, 0x37
        /*0002*/ 	.short	(.L_7 - .L_6)
.L_6:
        /*0004*/ 	.word	0x00000082


	//----- nvinfo : EIATTR_KPARAM_INFO
	.align		4
.L_7:
        /*0008*/ 	.byte	0x04, 0x17
        /*000a*/ 	.short	(.L_9 - .L_8)
.L_8:
        /*000c*/ 	.word	0x00000000
        /*0010*/ 	.short	0x0002
        /*0012*/ 	.short	0x0010
        /*0014*/ 	.byte	0x00, 0xf5, 0x21, 0x00


	//----- nvinfo : EIATTR_KPARAM_INFO
	.align		4
.L_9:
        /*0018*/ 	.byte	0x04, 0x17
        /*001a*/ 	.short	(.L_11 - .L_10)
.L_10:
        /*001c*/ 	.word	0x00000000
        /*0020*/ 	.short	0x0001
        /*0022*/ 	.short	0x0008
        /*0024*/ 	.byte	0x00, 0xf5, 0x21, 0x00


	//----- nvinfo : EIATTR_KPARAM_INFO
	.align		4
.L_11:
        /*0028*/ 	.byte	0x04, 0x17
        /*002a*/ 	.short	(.L_13 - .L_12)
.L_12:
        /*002c*/ 	.word	0x00000000
        /*0030*/ 	.short	0x0000
        /*0032*/ 	.short	0x0000
        /*0034*/ 	.byte	0x00, 0xf5, 0x21, 0x00


	//----- nvinfo : EIATTR_SPARSE_MMA_MASK
	.align		4
.L_13:
        /*0038*/ 	.byte	0x03, 0x50
        /*003a*/ 	.short	0x0000


	//----- nvinfo : EIATTR_MAXREG_COUNT
	.align		4
        /*003c*/ 	.byte	0x03, 0x1b
        /*003e*/ 	.short	0x00ff


	//----- nvinfo : EIATTR_MERCURY_ISA_VERSION
	.align		4
        /*0040*/ 	.byte	0x03, 0x5f
        /*0042*/ 	.short	0x0101


	//----- nvinfo : EIATTR_VRC_CTA_INIT_COUNT
	.align		4
        /*0044*/ 	.byte	0x02, 0x4a
	.zero		1
	.zero		1


	//----- nvinfo : EIATTR_EXIT_INSTR_OFFSETS
	.align		4
        /*0048*/ 	.byte	0x04, 0x1c
        /*004a*/ 	.short	(.L_15 - .L_14)


	//   ....[0]....
.L_14:
        /*004c*/ 	.word	0x00000180


	//----- nvinfo : EIATTR_CBANK_PARAM_SIZE
	.align		4
.L_15:
        /*0050*/ 	.byte	0x03, 0x19
        /*0052*/ 	.short	0x0018


	//----- nvinfo : EIATTR_PARAM_CBANK
	.align		4
        /*0054*/ 	.byte	0x04, 0x0a
        /*0056*/ 	.short	(.L_17 - .L_16)
	.align		4
.L_16:
        /*0058*/ 	.word	index@(.nv.constant0._Z6VecAddPiS_S_)
        /*005c*/ 	.short	0x0380
        /*005e*/ 	.short	0x0018


	//----- nvinfo : EIATTR_SW_WAR
	.align		4
.L_17:
        /*0060*/ 	.byte	0x04, 0x36
        /*0062*/ 	.short	(.L_19 - .L_18)
.L_18:
        /*0064*/ 	.word	0x00000008
.L_19:


//--------------------- .nv.callgraph             --------------------------
	.section	.nv.callgraph,"",@"SHT_CUDA_CALLGRAPH"
	.align	4
	.sectionentsize	8
	.align		4
        /*0000*/ 	.word	0x00000000
	.align		4
        /*0004*/ 	.word	0xffffffff
	.align		4
        /*0008*/ 	.word	0x00000000
	.align		4
        /*000c*/ 	.word	0xfffffffe
	.align		4
        /*0010*/ 	.word	0x00000000
	.align		4
        /*0014*/ 	.word	0xfffffffd
	.align		4
        /*0018*/ 	.word	0x00000000
	.align		4
        /*001c*/ 	.word	0xfffffffc


//--------------------- .text._Z6VecAddPiS_S_     --------------------------
	.section	.text._Z6VecAddPiS_S_,"ax",@progbits
	.align	128
        .global         _Z6VecAddPiS_S_
        .type           _Z6VecAddPiS_S_,@function
        .size           _Z6VecAddPiS_S_,(.L_x_1 - _Z6VecAddPiS_S_)
        .other          _Z6VecAddPiS_S_,@"STO_CUDA_ENTRY STV_DEFAULT"
_Z6VecAddPiS_S_:
.text._Z6VecAddPiS_S_:
[----:B------:R-:W-:Y:S01]  /*0000*/  LDC R1, c[0x0][0x37c] ;  /* 0x0000df00ff017b82 */ /* 0x000fe20000000800 */
[----:B------:R-:W0:Y:S01]  /*0010*/  S2R R7, SR_TID.Y ;  /* 0x0000000000077919 */ /* 0x000e220000002200 */
[----:B------:R-:W1:Y:S06]  /*0020*/  LDCU UR6, c[0x0][0x370] ;  /* 0x00006e00ff0677ac */ /* 0x000e6c0008000800 */
[----:B------:R-:W-:Y:S01]  /*0030*/  S2UR UR4, SR_CTAID.X ;  /* 0x00000000000479c3 */ /* 0x000fe20000002500 */
[----:B------:R-:W2:Y:S01]  /*0040*/  S2R R9, SR_TID.X ;  /* 0x0000000000097919 */ /* 0x000ea20000002100 */
[----:B------:R-:W2:Y:S01]  /*0050*/  LDCU UR8, c[0x0][0x360] ;  /* 0x00006c00ff0877ac */ /* 0x000ea20008000800 */
[----:B------:R-:W3:Y:S05]  /*0060*/  LDCU UR9, c[0x0][0x364] ;  /* 0x00006c80ff0977ac */ /* 0x000eea0008000800 */
[----:B------:R-:W1:Y:S08]  /*0070*/  S2UR UR5, SR_CTAID.Y ;  /* 0x00000000000579c3 */ /* 0x000e700000002600 */
[----:B------:R-:W3:Y:S08]  /*0080*/  LDC R0, c[0x0][0x368] ;  /* 0x0000da00ff007b82 */ /* 0x000ef00000000800 */
[----:B------:R-:W4:Y:S08]  /*0090*/  LDC.64 R2, c[0x0][0x380] ;  /* 0x0000e000ff027b82 */ /* 0x000f300000000a00 */
[----:B------:R-:W5:Y:S01]  /*00a0*/  LDC.64 R4, c[0x0][0x388] ;  /* 0x0000e200ff047b82 */ /* 0x000f620000000a00 */
[----:B-1----:R-:W-:Y:S01]  /*00b0*/  UIMAD UR4, UR5, UR6, UR4 ;  /* 0x00000006050472a4 */ /* 0x002fe2000f8e0204 */
[----:B------:R-:W1:Y:S01]  /*00c0*/  LDCU.64 UR6, c[0x0][0x358] ;  /* 0x00006b00ff0677ac */ /* 0x000e620008000a00 */
[----:B---3--:R-:W-:-:S04]  /*00d0*/  IMAD R0, R0, UR9, RZ ;  /* 0x0000000900007c24 */ /* 0x008fc8000f8e02ff */
[----:B0-----:R-:W-:Y:S02]  /*00e0*/  IMAD R0, R0, UR4, R7 ;  /* 0x0000000400007c24 */ /* 0x001fe4000f8e0207 */
[----:B------:R-:W0:Y:S02]  /*00f0*/  LDC.64 R6, c[0x0][0x390] ;  /* 0x0000e400ff067b82 */ /* 0x000e240000000a00 */
[----:B--2---:R-:W-:-:S04]  /*0100*/  IMAD R9, R0, UR8, R9 ;  /* 0x0000000800097c24 */ /* 0x004fc8000f8e0209 */
[----:B----4-:R-:W-:-:S04]  /*0110*/  IMAD.WIDE R2, R9, 0x4, R2 ;  /* 0x0000000409027825 */ /* 0x010fc800078e0202 */
[C---:B-----5:R-:W-:Y:S02]  /*0120*/  IMAD.WIDE R4, R9.reuse, 0x4, R4 ;  /* 0x0000000409047825 */ /* 0x060fe400078e0204 */
[----:B-1----:R-:W2:Y:S04]  /*0130*/  LDG.E R2, desc[UR6][R2.64] ;  /* 0x0000000602027981 */ /* 0x002ea8000c1e1900 */
[----:B------:R-:W2:Y:S01]  /*0140*/  LDG.E R5, desc[UR6][R4.64] ;  /* 0x0000000604057981 */ /* 0x000ea2000c1e1900 */
[----:B0-----:R-:W-:Y:S01]  /*0150*/  IMAD.WIDE R6, R9, 0x4, R6 ;  /* 0x0000000409067825 */ /* 0x001fe200078e0206 */
[----:B--2---:R-:W-:-:S05]  /*0160*/  IADD3 R9, PT, PT, R2, R5, RZ ;  /* 0x0000000502097210 */ /* 0x004fca0007ffe0ff */
[----:B------:R-:W-:Y:S01]  /*0170*/  STG.E desc[UR6][R6.64], R9 ;  /* 0x0000000906007986 */ /* 0x000fe2000c101906 */
[----:B------:R-:W-:Y:S05]  /*0180*/  EXIT ;  /* 0x000000000000794d */ /* 0x000fea0003800000 */
.L_x_0:
[----:B------:R-:W-:-:S00]  /*0190*/  BRA `(.L_x_0) ;  /* 0xfffffffc00fc7947 */ /* 0x000fc0000383ffff */
[----:B------:R-:W-:-:S00]  /*01a0*/  NOP ;  /* 0x0000000000007918 */ /* 0x000fc00000000000 */
        /* <DEDUP_REMOVED lines=13> */
.L_x_1:


//--------------------- .nv.shared.reserved.0     --------------------------
	.section	.nv.shared.reserved.0,"aw",@nobits
	.weak		__nv_reservedSMEM_offset_0_alias
	.size		__nv_reservedSMEM_offset_0_alias, 0, 64
	.other		__nv_reservedSMEM_offset_0_alias,@"STO_CUDA_RESERVED_SHARED STV_DEFAULT"
__nv_reservedSMEM_offset_0_alias:
	.zero		0
	.zero		64


//--------------------- .nv.constant0._Z6VecAddPiS_S_ --------------------------
	.section	.nv.constant0._Z6VecAddPiS_S_,"a",@progbits
	.sectionflags	@""
	.align	4
.nv.constant0._Z6VecAddPiS_S_:
	.zero		920


//--------------------- SYMBOLS --------------------------

	.type		.nv.reservedSmem.offset0,@object
	.size		.nv.reservedSmem.offset0,0x4
